//
// Generated by NVIDIA NVVM Compiler
//
// Compiler Build ID: CL-36424714
// Cuda compilation tools, release 13.0, V13.0.88
// Based on NVVM 20.0.0
//

.version 9.0
.target sm_100
.address_size 64

	// .globl	_Z10sum_matrixPfS_S_ii

.visible .entry _Z10sum_matrixPfS_S_ii(
	.param .u64 .ptr .align 1 _Z10sum_matrixPfS_S_ii_param_0,
	.param .u64 .ptr .align 1 _Z10sum_matrixPfS_S_ii_param_1,
	.param .u64 .ptr .align 1 _Z10sum_matrixPfS_S_ii_param_2,
	.param .u32 _Z10sum_matrixPfS_S_ii_param_3,
	.param .u32 _Z10sum_matrixPfS_S_ii_param_4
)
{
	.reg .b32 	%r<11>;
	.reg .b32 	%f<4>;
	.reg .b64 	%rd<11>;

	ld.param.u64 	%rd1, [_Z10sum_matrixPfS_S_ii_param_0];
	ld.param.u64 	%rd2, [_Z10sum_matrixPfS_S_ii_param_1];
	ld.param.u64 	%rd3, [_Z10sum_matrixPfS_S_ii_param_2];
	ld.param.u32 	%r1, [_Z10sum_matrixPfS_S_ii_param_3];
	cvta.to.global.u64 	%rd4, %rd3;
	cvta.to.global.u64 	%rd5, %rd2;
	cvta.to.global.u64 	%rd6, %rd1;
	mov.u32 	%r2, %ctaid.x;
	mov.u32 	%r3, %ntid.x;
	mov.u32 	%r4, %tid.x;
	mad.lo.s32 	%r5, %r2, %r3, %r4;
	mov.u32 	%r6, %ctaid.y;
	mov.u32 	%r7, %ntid.y;
	mov.u32 	%r8, %tid.y;
	mad.lo.s32 	%r9, %r6, %r7, %r8;
	mad.lo.s32 	%r10, %r1, %r9, %r5;
	mul.wide.s32 	%rd7, %r10, 4;
	add.s64 	%rd8, %rd6, %rd7;
	ld.global.f32 	%f1, [%rd8];
	add.s64 	%rd9, %rd5, %rd7;
	ld.global.f32 	%f2, [%rd9];
	add.f32 	%f3, %f1, %f2;
	add.s64 	%rd10, %rd4, %rd7;
	st.global.f32 	[%rd10], %f3;
	ret;

}


// ===== COMPILED SASS (sm_100) =====

	.target	sm_100

	.elftype	@"ET_EXEC"


//--------------------- .note.nv.tkinfo           --------------------------
	.section	.note.nv.tkinfo,"",@"SHT_NOTE"
	.sectionflags	@"SHF_NOTE_NV_TKINFO"
	.tkinfo
        /*0018*/ 	.word	0x00000002
        /*0030*/ 	.string	""
        /*0030*/ 	.string	"ptxas"
        /*0030*/ 	.string	"Cuda compilation tools, release 13.0, V13.0.88"
        /*0030*/ 	.string	"Build cuda_13.0.r13.0/compiler.36424714_0"
        /*0030*/ 	.string	"-arch sm_100 -m 64 "



//--------------------- .note.nv.cuinfo           --------------------------
	.section	.note.nv.cuinfo,"",@"SHT_NOTE"
	.sectionflags	@"SHF_NOTE_NV_CUINFO"
        /*0018*/ 	.short	0x0002
        /*001a*/ 	.short	0x0064
        /*001c*/ 	.short	0x0082
	.zero		2


//--------------------- .nv.info                  --------------------------
	.section	.nv.info,"",@"SHT_CUDA_INFO"
	.align	4


	//----- nvinfo : EIATTR_REGCOUNT
	.align		4
        /*0000*/ 	.byte	0x04, 0x2f
        /*0002*/ 	.short	(.L_1 - .L_0)
	.align		4
.L_0:
        /*0004*/ 	.word	index@(_Z10sum_matrixPfS_S_ii)
        /*0008*/ 	.word	0x0000000c


	//----- nvinfo : EIATTR_FRAME_SIZE
	.align		4
.L_1:
        /*000c*/ 	.byte	0x04, 0x11
        /*000e*/ 	.short	(.L_3 - .L_2)
	.align		4
.L_2:
        /*0010*/ 	.word	index@(_Z10sum_matrixPfS_S_ii)
        /*0014*/ 	.word	0x00000000


	//----- nvinfo : EIATTR_MIN_STACK_SIZE
	.align		4
.L_3:
        /*0018*/ 	.byte	0x04, 0x12
        /*001a*/ 	.short	(.L_5 - .L_4)
	.align		4
.L_4:
        /*001c*/ 	.word	index@(_Z10sum_matrixPfS_S_ii)
        /*0020*/ 	.word	0x00000000
.L_5:


//--------------------- .nv.compat                --------------------------
	.section	.nv.compat,"",@"SHT_CUDA_COMPAT_INFO"
	.align	4
        /*0000*/ 	.byte	0x02, 0x09, 0x00, 0x00, 0x02, 0x02, 0x01, 0x00, 0x02, 0x05, 0x05, 0x00, 0x03, 0x07, 0x01, 0x01
        /*0010*/ 	.byte	0x02, 0x03, 0x00, 0x00, 0x02, 0x06, 0x01, 0x00, 0x04, 0x0b, 0x08, 0x00, 0x09, 0x00, 0x00, 0x00
        /*0020*/ 	.byte	0x00, 0x00, 0x00, 0x00


//--------------------- .nv.info._Z10sum_matrixPfS_S_ii --------------------------
	.section	.nv.info._Z10sum_matrixPfS_S_ii,"",@"SHT_CUDA_INFO"
	.sectionflags	@""
	.align	4


	//----- nvinfo : EIATTR_CUDA_API_VERSION
	.align		4
        /*0000*/ 	.byte	0x04, 0x37
        /*0002*/ 	.short	(.L_7 - .L_6)
.L_6:
        /*0004*/ 	.word	0x00000082


	//----- nvinfo : EIATTR_KPARAM_INFO
	.align		4
.L_7:
        /*0008*/ 	.byte	0x04, 0x17
        /*000a*/ 	.short	(.L_9 - .L_8)
.L_8:
        /*000c*/ 	.word	0x00000000
        /*0010*/ 	.short	0x0004
        /*0012*/ 	.short	0x001c
        /*0014*/ 	.byte	0x00, 0xf0, 0x11, 0x00


	//----- nvinfo : EIATTR_KPARAM_INFO
	.align		4
.L_9:
        /*0018*/ 	.byte	0x04, 0x17
        /*001a*/ 	.short	(.L_11 - .L_10)
.L_10:
        /*001c*/ 	.word	0x00000000
        /*0020*/ 	.short	0x0003
        /*0022*/ 	.short	0x0018
        /*0024*/ 	.byte	0x00, 0xf0, 0x11, 0x00


	//----- nvinfo : EIATTR_KPARAM_INFO
	.align		4
.L_11:
        /*0028*/ 	.byte	0x04, 0x17
        /*002a*/ 	.short	(.L_13 - .L_12)
.L_12:
        /*002c*/ 	.word	0x00000000
        /*0030*/ 	.short	0x0002
        /*0032*/ 	.short	0x0010
        /*0034*/ 	.byte	0x00, 0xf5, 0x21, 0x00


	//----- nvinfo : EIATTR_KPARAM_INFO
	.align		4
.L_13:
        /*0038*/ 	.byte	0x04, 0x17
        /*003a*/ 	.short	(.L_15 - .L_14)
.L_14:
        /*003c*/ 	.word	0x00000000
        /*0040*/ 	.short	0x0001
        /*0042*/ 	.short	0x0008
        /*0044*/ 	.byte	0x00, 0xf5, 0x21, 0x00


	//----- nvinfo : EIATTR_KPARAM_INFO
	.align		4
.L_15:
        /*0048*/ 	.byte	0x04, 0x17
        /*004a*/ 	.short	(.L_17 - .L_16)
.L_16:
        /*004c*/ 	.word	0x00000000
        /*0050*/ 	.short	0x0000
        /*0052*/ 	.short	0x0000
        /*0054*/ 	.byte	0x00, 0xf5, 0x21, 0x00


	//----- nvinfo : EIATTR_SPARSE_MMA_MASK
	.align		4
.L_17:
        /*0058*/ 	.byte	0x03, 0x50
        /*005a*/ 	.short	0x0000


	//----- nvinfo : EIATTR_MAXREG_COUNT
	.align		4
        /*005c*/ 	.byte	0x03, 0x1b
        /*005e*/ 	.short	0x00ff


	//----- nvinfo : EIATTR_MERCURY_ISA_VERSION
	.align		4
        /*0060*/ 	.byte	0x03, 0x5f
        /*0062*/ 	.short	0x0101


	//----- nvinfo : EIATTR_VRC_CTA_INIT_COUNT
	.align		4
        /*0064*/ 	.byte	0x02, 0x4a
	.zero		1
	.zero		1


	//----- nvinfo : EIATTR_EXIT_INSTR_OFFSETS
	.align		4
        /*0068*/ 	.byte	0x04, 0x1c
        /*006a*/ 	.short	(.L_19 - .L_18)


	//   ....[0]....
.L_18:
        /*006c*/ 	.word	0x00000160


	//----- nvinfo : EIATTR_CBANK_PARAM_SIZE
	.align		4
.L_19:
        /*0070*/ 	.byte	0x03, 0x19
        /*0072*/ 	.short	0x0020


	//----- nvinfo : EIATTR_PARAM_CBANK
	.align		4
        /*0074*/ 	.byte	0x04, 0x0a
        /*0076*/ 	.short	(.L_21 - .L_20)
	.align		4
.L_20:
        /*0078*/ 	.word	index@(.nv.constant0._Z10sum_matrixPfS_S_ii)
        /*007c*/ 	.short	0x0380
        /*007e*/ 	.short	0x0020


	//----- nvinfo : EIATTR_SW_WAR
	.align		4
.L_21:
        /*0080*/ 	.byte	0x04, 0x36
        /*0082*/ 	.short	(.L_23 - .L_22)
.L_22:
        /*0084*/ 	.word	0x00000008
.L_23:


//--------------------- .nv.callgraph             --------------------------
	.section	.nv.callgraph,"",@"SHT_CUDA_CALLGRAPH"
	.align	4
	.sectionentsize	8
	.align		4
        /*0000*/ 	.word	0x00000000
	.align		4
        /*0004*/ 	.word	0xffffffff
	.align		4
        /*0008*/ 	.word	0x00000000
	.align		4
        /*000c*/ 	.word	0xfffffffe
	.align		4
        /*0010*/ 	.word	0x00000000
	.align		4
        /*0014*/ 	.word	0xfffffffd
	.align		4
        /*0018*/ 	.word	0x00000000
	.align		4
        /*001c*/ 	.word	0xfffffffc


//--------------------- .text._Z10sum_matrixPfS_S_ii --------------------------
	.section	.text._Z10sum_matrixPfS_S_ii,"ax",@progbits
	.align	128
        .global         _Z10sum_matrixPfS_S_ii
        .type           _Z10sum_matrixPfS_S_ii,@function
        .size           _Z10sum_matrixPfS_S_ii,(.L_x_1 - _Z10sum_matrixPfS_S_ii)
        .other          _Z10sum_matrixPfS_S_ii,@"STO_CUDA_ENTRY STV_DEFAULT"
_Z10sum_matrixPfS_S_ii:
.text._Z10sum_matrixPfS_S_ii:
[----:B------:R-:W-:Y:S01]  /*0000*/  LDC R1, c[0x0][0x37c] ;  /* 0x0000df00ff017b82 */ /* 0x000fe20000000800 */
[----:B------:R-:W0:Y:S07]  /*0010*/  S2R R7, SR_TID.X ;  /* 0x0000000000077919 */ /* 0x000e2e0000002100 */
[----:B------:R-:W0:Y:S01]  /*0020*/  S2UR UR6, SR_CTAID.X ;  /* 0x00000000000679c3 */ /* 0x000e220000002500 */
[----:B------:R-:W1:Y:S01]  /*0030*/  LDCU UR8, c[0x0][0x398] ;  /* 0x00007300ff0877ac */ /* 0x000e620008000800 */
[----:B------:R-:W2:Y:S01]  /*0040*/  S2R R9, SR_TID.Y ;  /* 0x0000000000097919 */ /* 0x000ea20000002200 */
[----:B------:R-:W3:Y:S05]  /*0050*/  LDCU.64 UR4, c[0x0][0x358] ;  /* 0x00006b00ff0477ac */ /* 0x000eea0008000a00 */
[----:B------:R-:W0:Y:S08]  /*0060*/  LDC R0, c[0x0][0x360] ;  /* 0x0000d800ff007b82 */ /* 0x000e300000000800 */
[----:B------:R-:W2:Y:S08]  /*0070*/  S2UR UR7, SR_CTAID.Y ;  /* 0x00000000000779c3 */ /* 0x000eb00000002600 */
[----:B------:R-:W2:Y:S08]  /*0080*/  LDC R6, c[0x0][0x364] ;  /* 0x0000d900ff067b82 */ /* 0x000eb00000000800 */
[----:B------:R-:W4:Y:S01]  /*0090*/  LDC.64 R2, c[0x0][0x380] ;  /* 0x0000e000ff027b82 */ /* 0x000f220000000a00 */
[----:B0-----:R-:W-:-:S07]  /*00a0*/  IMAD R0, R0, UR6, R7 ;  /* 0x0000000600007c24 */ /* 0x001fce000f8e0207 */
[----:B------:R-:W0:Y:S01]  /*00b0*/  LDC.64 R4, c[0x0][0x388] ;  /* 0x0000e200ff047b82 */ /* 0x000e220000000a00 */
[----:B--2---:R-:W-:-:S04]  /*00c0*/  IMAD R7, R6, UR7, R9 ;  /* 0x0000000706077c24 */ /* 0x004fc8000f8e0209 */
[----:B-1----:R-:W-:-:S03]  /*00d0*/  IMAD R9, R7, UR8, R0 ;  /* 0x0000000807097c24 */ /* 0x002fc6000f8e0200 */
[----:B------:R-:W1:Y:S01]  /*00e0*/  LDC.64 R6, c[0x0][0x390] ;  /* 0x0000e400ff067b82 */ /* 0x000e620000000a00 */
[----:B----4-:R-:W-:-:S06]  /*00f0*/  IMAD.WIDE R2, R9, 0x4, R2 ;  /* 0x0000000409027825 */ /* 0x010fcc00078e0202 */
[----:B---3--:R-:W2:Y:S01]  /*0100*/  LDG.E R2, desc[UR4][R2.64] ;  /* 0x0000000402027981 */ /* 0x008ea2000c1e1900 */
[----:B0-----:R-:W-:-:S06]  /*0110*/  IMAD.WIDE R4, R9, 0x4, R4 ;  /* 0x0000000409047825 */ /* 0x001fcc00078e0204 */
[----:B------:R-:W2:Y:S01]  /*0120*/  LDG.E R5, desc[UR4][R4.64] ;  /* 0x0000000404057981 */ /* 0x000ea2000c1e1900 */
[----:B-1----:R-:W-:-:S04]  /*0130*/  IMAD.WIDE R6, R9, 0x4, R6 ;  /* 0x0000000409067825 */ /* 0x002fc800078e0206 */
[----:B--2---:R-:W-:-:S05]  /*0140*/  FADD R9, R2, R5 ;  /* 0x0000000502097221 */ /* 0x004fca0000000000 */
[----:B------:R-:W-:Y:S01]  /*0150*/  STG.E desc[UR4][R6.64], R9 ;  /* 0x0000000906007986 */ /* 0x000fe2000c101904 */
[----:B------:R-:W-:Y:S05]  /*0160*/  EXIT ;  /* 0x000000000000794d */ /* 0x000fea0003800000 */
.L_x_0:
[----:B------:R-:W-:-:S00]  /*0170*/  BRA `(.L_x_0) ;  /* 0xfffffffc00fc7947 */ /* 0x000fc0000383ffff */
[----:B------:R-:W-:-:S00]  /*0180*/  NOP ;  /* 0x0000000000007918 */ /* 0x000fc00000000000 */
[----:B------:R-:W-:-:S00]  /*0190*/  NOP ;  /* 0x0000000000007918 */ /* 0x000fc00000000000 */
[----:B------:R-:W-:-:S00]  /*01a0*/  NOP ;  /* 0x0000000000007918 */ /* 0x000fc00000000000 */
[----:B------:R-:W-:-:S00]  /*01b0*/  NOP ;  /* 0x0000000000007918 */ /* 0x000fc00000000000 */
[----:B------:R-:W-:-:S00]  /*01c0*/  NOP ;  /* 0x0000000000007918 */ /* 0x000fc00000000000 */
[----:B------:R-:W-:-:S00]  /*01d0*/  NOP ;  /* 0x0000000000007918 */ /* 0x000fc00000000000 */
[----:B------:R-:W-:-:S00]  /*01e0*/  NOP ;  /* 0x0000000000007918 */ /* 0x000fc00000000000 */
[----:B------:R-:W-:-:S00]  /*01f0*/  NOP ;  /* 0x0000000000007918 */ /* 0x000fc00000000000 */
.L_x_1:


//--------------------- .nv.shared.reserved.0     --------------------------
	.section	.nv.shared.reserved.0,"aw",@nobits
	.weak		__nv_reservedSMEM_offset_0_alias
	.size		__nv_reservedSMEM_offset_0_alias, 0, 64
	.other		__nv_reservedSMEM_offset_0_alias,@"STO_CUDA_RESERVED_SHARED STV_DEFAULT"
__nv_reservedSMEM_offset_0_alias:
	.zero		0
	.zero		64


//--------------------- .nv.constant0._Z10sum_matrixPfS_S_ii --------------------------
	.section	.nv.constant0._Z10sum_matrixPfS_S_ii,"a",@progbits
	.sectionflags	@""
	.align	4
.nv.constant0._Z10sum_matrixPfS_S_ii:
	.zero		928


//--------------------- SYMBOLS --------------------------

	.type		.nv.reservedSmem.offset0,@object
	.size		.nv.reservedSmem.offset0,0x4
